	.headerflags	@"EF_CUDA_TEXMODE_UNIFIED EF_CUDA_64BIT_ADDRESS EF_CUDA_ACCELERATORS EF_CUDA_SM90 EF_CUDA_VIRTUAL_SM(EF_CUDA_SM90)"
	.elftype	@"ET_EXEC"


//--------------------- .nv.info                  --------------------------
	.section	.nv.info,"",@"SHT_CUDA_INFO"
	.align	4


	//----- nvinfo : EIATTR_REGCOUNT
	.align		4
        /*0000*/ 	.byte	0x04, 0x2f
        /*0002*/ 	.short	(.L_1 - .L_0)
	.align		4
.L_0:
        /*0004*/ 	.word	index@(triton_poi_fused_avg_pool2d_7)
        /*0008*/ 	.word	0x00000020


	//----- nvinfo : EIATTR_MIN_STACK_SIZE
	.align		4
.L_1:
        /*000c*/ 	.byte	0x04, 0x12
        /*000e*/ 	.short	(.L_3 - .L_2)
	.align		4
.L_2:
        /*0010*/ 	.word	index@(triton_poi_fused_avg_pool2d_7)
        /*0014*/ 	.word	0x00000000


	//----- nvinfo : EIATTR_FRAME_SIZE
	.align		4
.L_3:
        /*0018*/ 	.byte	0x04, 0x11
        /*001a*/ 	.short	(.L_5 - .L_4)
	.align		4
.L_4:
        /*001c*/ 	.word	index@(triton_poi_fused_avg_pool2d_7)
        /*0020*/ 	.word	0x00000000


	//----- nvinfo : EIATTR_MIN_STACK_SIZE
	.align		4
.L_5:
        /*0024*/ 	.byte	0x04, 0x12
        /*0026*/ 	.short	(.L_7 - .L_6)
	.align		4
.L_6:
        /*0028*/ 	.word	index@(triton_poi_fused_avg_pool2d_7)
        /*002c*/ 	.word	0x00000000
.L_7:


//--------------------- .nv.info.triton_poi_fused_avg_pool2d_7 --------------------------
	.section	.nv.info.triton_poi_fused_avg_pool2d_7,"",@"SHT_CUDA_INFO"
	.sectionflags	@""
	.align	4


	//----- nvinfo : EIATTR_CUDA_API_VERSION
	.align		4
        /*0000*/ 	.byte	0x04, 0x37
        /*0002*/ 	.short	(.L_9 - .L_8)
.L_8:
        /*0004*/ 	.word	0x0000007c


	//----- nvinfo : EIATTR_KPARAM_INFO
	.align		4
.L_9:
        /*0008*/ 	.byte	0x04, 0x17
        /*000a*/ 	.short	(.L_11 - .L_10)
.L_10:
        /*000c*/ 	.word	0x00000000
        /*0010*/ 	.short	0x0002
        /*0012*/ 	.short	0x0010
        /*0014*/ 	.byte	0x00, 0xf0, 0x11, 0x00


	//----- nvinfo : EIATTR_KPARAM_INFO
	.align		4
.L_11:
        /*0018*/ 	.byte	0x04, 0x17
        /*001a*/ 	.short	(.L_13 - .L_12)
.L_12:
        /*001c*/ 	.word	0x00000000
        /*0020*/ 	.short	0x0001
        /*0022*/ 	.short	0x0008
        /*0024*/ 	.byte	0x00, 0xf4, 0x21, 0x00


	//----- nvinfo : EIATTR_KPARAM_INFO
	.align		4
.L_13:
        /*0028*/ 	.byte	0x04, 0x17
        /*002a*/ 	.short	(.L_15 - .L_14)
.L_14:
        /*002c*/ 	.word	0x00000000
        /*0030*/ 	.short	0x0000
        /*0032*/ 	.short	0x0000
        /*0034*/ 	.byte	0x00, 0xf4, 0x21, 0x00


	//----- nvinfo : EIATTR_SPARSE_MMA_MASK
	.align		4
.L_15:
        /*0038*/ 	.byte	0x03, 0x50
        /*003a*/ 	.short	0x0000


	//----- nvinfo : EIATTR_MAXREG_COUNT
	.align		4
        /*003c*/ 	.byte	0x03, 0x1b
        /*003e*/ 	.short	0x00ff


	//----- nvinfo : EIATTR_EXIT_INSTR_OFFSETS
	.align		4
        /*0040*/ 	.byte	0x04, 0x1c
        /*0042*/ 	.short	(.L_17 - .L_16)


	//   ....[0]....
.L_16:
        /*0044*/ 	.word	0x00000950


	//----- nvinfo : EIATTR_REQNTID
	.align		4
.L_17:
        /*0048*/ 	.byte	0x04, 0x10
        /*004a*/ 	.short	(.L_19 - .L_18)
.L_18:
        /*004c*/ 	.word	0x00000100
        /*0050*/ 	.word	0x00000001
        /*0054*/ 	.word	0x00000001


	//----- nvinfo : EIATTR_CBANK_PARAM_SIZE
	.align		4
.L_19:
        /*0058*/ 	.byte	0x03, 0x19
        /*005a*/ 	.short	0x0014


	//----- nvinfo : EIATTR_PARAM_CBANK
	.align		4
        /*005c*/ 	.byte	0x04, 0x0a
        /*005e*/ 	.short	(.L_21 - .L_20)
	.align		4
.L_20:
        /*0060*/ 	.word	index@(.nv.constant0.triton_poi_fused_avg_pool2d_7)
        /*0064*/ 	.short	0x0210
        /*0066*/ 	.short	0x0014


	//----- nvinfo : EIATTR_SW_WAR
	.align		4
.L_21:
        /*0068*/ 	.byte	0x04, 0x36
        /*006a*/ 	.short	(.L_23 - .L_22)
.L_22:
        /*006c*/ 	.word	0x00000008
.L_23:


//--------------------- .nv.callgraph             --------------------------
	.section	.nv.callgraph,"",@"SHT_CUDA_CALLGRAPH"
	.align	4
	.sectionentsize	8
	.align		4
        /*0000*/ 	.word	0x00000000
	.align		4
        /*0004*/ 	.word	0xffffffff
	.align		4
        /*0008*/ 	.word	0x00000000
	.align		4
        /*000c*/ 	.word	0xfffffffe
	.align		4
        /*0010*/ 	.word	0x00000000
	.align		4
        /*0014*/ 	.word	0xfffffffd
	.align		4
        /*0018*/ 	.word	0x00000000
	.align		4
        /*001c*/ 	.word	0xfffffffc


//--------------------- .text.triton_poi_fused_avg_pool2d_7 --------------------------
	.section	.text.triton_poi_fused_avg_pool2d_7,"ax",@progbits
	.align	128
        .global         triton_poi_fused_avg_pool2d_7
        .type           triton_poi_fused_avg_pool2d_7,@function
        .size           triton_poi_fused_avg_pool2d_7,(.L_x_1 - triton_poi_fused_avg_pool2d_7)
        .other          triton_poi_fused_avg_pool2d_7,@"STO_CUDA_ENTRY STV_DEFAULT"
triton_poi_fused_avg_pool2d_7:
.text.triton_poi_fused_avg_pool2d_7:
[----:B------:R-:W-:Y:S01]  /*0000*/  LDC R1, c[0x0][0x28] ;  /* 0x00000a00ff017b82 */ /* 0x000fe20000000800 */
[----:B------:R-:W1:Y:S01]  /*0010*/  S2R R0, SR_TID.X ;  /* 0x0000000000007919 */ /* 0x000e620000002100 */
[----:B------:R-:W-:Y:S01]  /*0020*/  CS2R R12, SRZ ;  /* 0x00000000000c7805 */ /* 0x000fe2000001ff00 */
[----:B------:R-:W-:Y:S01]  /*0030*/  ULDC.64 UR4, c[0x0][0x208] ;  /* 0x0000820000047ab9 */ /* 0x000fe20000000a00 */
[----:B------:R-:W2:Y:S01]  /*0040*/  S2R R25, SR_CTAID.X ;  /* 0x0000000000197919 */ /* 0x000ea20000002500 */
[----:B-1----:R-:W-:Y:S01]  /*0050*/  IMAD.SHL.U32 R0, R0, 0x2, RZ ;  /* 0x0000000200007824 */ /* 0x002fe200078e00ff */
[----:B--2---:R-:W-:-:S04]  /*0060*/  SHF.R.S32.HI R2, RZ, 0x16, R25 ;  /* 0x00000016ff027819 */ /* 0x004fc80000011419 */
[----:B------:R-:W-:Y:S02]  /*0070*/  LOP3.LUT R0, R0, 0x1fe, RZ, 0xc0, !PT ;  /* 0x000001fe00007812 */ /* 0x000fe400078ec0ff */
[----:B------:R-:W-:-:S03]  /*0080*/  SGXT R2, R2, 0x1 ;  /* 0x000000010202781a */ /* 0x000fc60000000200 */
[----:B------:R-:W-:-:S04]  /*0090*/  IMAD R25, R25, 0x200, R0 ;  /* 0x0000020019197824 */ /* 0x000fc800078e0200 */
[----:B------:R-:W-:Y:S01]  /*00a0*/  VIADD R9, R25, 0xfffefc00 ;  /* 0xfffefc0019097836 */ /* 0x000fe20000000000 */
[CC--:B------:R-:W-:Y:S02]  /*00b0*/  LEA.HI R0, R2.reuse, R25.reuse, RZ, 0x10 ;  /* 0x0000001902007211 */ /* 0x0c0fe400078f80ff */
[----:B------:R-:W-:Y:S02]  /*00c0*/  LEA.HI R4, R2, R25, RZ, 0xa ;  /* 0x0000001902047211 */ /* 0x000fe400078f50ff */
[C---:B------:R-:W-:Y:S02]  /*00d0*/  PRMT R3, R0.reuse, 0xbb32, RZ ;  /* 0x0000bb3200037816 */ /* 0x040fe400000000ff */
[----:B------:R-:W-:Y:S02]  /*00e0*/  PRMT R0, R0, 0x7632, R0 ;  /* 0x0000763200007816 */ /* 0x000fe40000000000 */
[----:B------:R-:W-:Y:S02]  /*00f0*/  SHF.R.S32.HI R3, RZ, 0xf, R3 ;  /* 0x0000000fff037819 */ /* 0x000fe40000011403 */
[----:B------:R-:W-:-:S02]  /*0100*/  SHF.R.S32.HI R4, RZ, 0xa, R4 ;  /* 0x0000000aff047819 */ /* 0x000fc40000011404 */
[----:B------:R-:W-:-:S04]  /*0110*/  LOP3.LUT R3, R3, 0xffff, RZ, 0xc0, !PT ;  /* 0x0000ffff03037812 */ /* 0x000fc800078ec0ff */
[----:B------:R-:W-:-:S04]  /*0120*/  LEA.HI R3, R3, R0, RZ, 0x16 ;  /* 0x0000000003037211 */ /* 0x000fc800078fb0ff */
[----:B------:R-:W-:-:S05]  /*0130*/  LOP3.LUT R3, R3, 0xffc0, RZ, 0xc0, !PT ;  /* 0x0000ffc003037812 */ /* 0x000fca00078ec0ff */
[----:B------:R-:W-:-:S05]  /*0140*/  IMAD.MOV R3, RZ, RZ, -R3 ;  /* 0x000000ffff037224 */ /* 0x000fca00078e0a03 */
[----:B------:R-:W-:Y:S02]  /*0150*/  PRMT R5, R3, 0x7710, RZ ;  /* 0x0000771003057816 */ /* 0x000fe400000000ff */
[----:B------:R-:W1:Y:S03]  /*0160*/  LDC.64 R2, c[0x0][0x210] ;  /* 0x00008400ff027b82 */ /* 0x000e660000000a00 */
[----:B------:R-:W-:Y:S01]  /*0170*/  IMAD.IADD R0, R0, 0x1, R5 ;  /* 0x0000000100007824 */ /* 0x000fe200078e0205 */
[----:B------:R-:W-:-:S04]  /*0180*/  LEA.HI R5, R4, R4, RZ, 0x6 ;  /* 0x0000000404057211 */ /* 0x000fc800078f30ff */
[----:B------:R-:W-:Y:S02]  /*0190*/  LOP3.LUT R5, R5, 0xffffffc0, RZ, 0xc0, !PT ;  /* 0xffffffc005057812 */ /* 0x000fe400078ec0ff */
[----:B------:R-:W-:-:S03]  /*01a0*/  PRMT R0, R0, 0x9910, RZ ;  /* 0x0000991000007816 */ /* 0x000fc600000000ff */
[----:B------:R-:W-:Y:S01]  /*01b0*/  IMAD.IADD R27, R4, 0x1, -R5 ;  /* 0x00000001041b7824 */ /* 0x000fe200078e0a05 */
[----:B------:R-:W-:-:S04]  /*01c0*/  ISETP.GT.AND P0, PT, R0, RZ, PT ;  /* 0x000000ff0000720c */ /* 0x000fc80003f04270 */
[----:B------:R-:W-:Y:S01]  /*01d0*/  ISETP.GT.AND P3, PT, R27, RZ, P0 ;  /* 0x000000ff1b00720c */ /* 0x000fe20000764270 */
[----:B-1----:R-:W-:Y:S01]  /*01e0*/  IMAD.WIDE R8, R9, 0x4, R2 ;  /* 0x0000000409087825 */ /* 0x002fe200078e0202 */
[----:B------:R-:W-:-:S11]  /*01f0*/  ISETP.GT.AND P0, PT, R27, -0x1, P0 ;  /* 0xffffffff1b00780c */ /* 0x000fd60000704270 */
[----:B------:R-:W2:Y:S01]  /*0200*/  @P3 LDG.E.64 R12, desc[UR4][R8.64] ;  /* 0x00000004080c3981 */ /* 0x000ea2000c1e1b00 */
[----:B------:R-:W-:Y:S01]  /*0210*/  VIADD R11, R25, 0xffff0000 ;  /* 0xffff0000190b7836 */ /* 0x000fe20000000000 */
[----:B------:R-:W-:-:S03]  /*0220*/  CS2R R4, SRZ ;  /* 0x0000000000047805 */ /* 0x000fc6000001ff00 */
[----:B------:R-:W-:-:S05]  /*0230*/  IMAD.WIDE R10, R11, 0x4, R2 ;  /* 0x000000040b0a7825 */ /* 0x000fca00078e0202 */
[----:B------:R1:W3:Y:S01]  /*0240*/  @P0 LDG.E.64 R4, desc[UR4][R10.64] ;  /* 0x000000040a040981 */ /* 0x0002e2000c1e1b00 */
[C---:B------:R-:W-:Y:S01]  /*0250*/  VIADD R24, R27.reuse, 0x1 ;  /* 0x000000011b187836 */ /* 0x040fe20000000000 */
[----:B------:R-:W-:Y:S01]  /*0260*/  LOP3.LUT R6, R27, R0, RZ, 0xfc, !PT ;  /* 0x000000001b067212 */ /* 0x000fe200078efcff */
[----:B------:R-:W-:Y:S01]  /*0270*/  VIADD R29, R0, 0x1 ;  /* 0x00000001001d7836 */ /* 0x000fe20000000000 */
[----:B------:R-:W-:Y:S01]  /*0280*/  CS2R R14, SRZ ;  /* 0x00000000000e7805 */ /* 0x000fe2000001ff00 */
[C---:B------:R-:W-:Y:S01]  /*0290*/  VIADD R19, R25.reuse, 0xffff0400 ;  /* 0xffff040019137836 */ /* 0x040fe20000000000 */
[----:B------:R-:W-:Y:S01]  /*02a0*/  ISETP.GE.U32.AND P1, PT, R24, 0x40, PT ;  /* 0x000000401800780c */ /* 0x000fe20003f26070 */
[----:B------:R-:W-:Y:S01]  /*02b0*/  IMAD.WIDE R16, R25, 0x4, R2 ;  /* 0x0000000419107825 */ /* 0x000fe200078e0202 */
[----:B------:R-:W-:Y:S02]  /*02c0*/  ISETP.GT.AND P4, PT, R6, -0x1, PT ;  /* 0xffffffff0600780c */ /* 0x000fe40003f84270 */
[----:B------:R-:W-:-:S02]  /*02d0*/  CS2R R6, SRZ ;  /* 0x0000000000067805 */ /* 0x000fc4000001ff00 */
[C---:B------:R-:W-:Y:S01]  /*02e0*/  ISETP.GT.AND P5, PT, R0.reuse, RZ, !P1 ;  /* 0x000000ff0000720c */ /* 0x040fe20004fa4270 */
[--C-:B------:R-:W-:Y:S01]  /*02f0*/  IMAD.WIDE R18, R19, 0x4, R2.reuse ;  /* 0x0000000413127825 */ /* 0x100fe200078e0202 */
[C---:B------:R-:W-:Y:S02]  /*0300*/  ISETP.GT.AND P2, PT, R0.reuse, -0x1, PT ;  /* 0xffffffff0000780c */ /* 0x040fe40003f44270 */
[----:B-1----:R-:W-:Y:S02]  /*0310*/  CS2R R10, SRZ ;  /* 0x00000000000a7805 */ /* 0x002fe4000001ff00 */
[----:B------:R-:W-:Y:S01]  /*0320*/  ISETP.GT.AND P1, PT, R0, -0x1, !P1 ;  /* 0xffffffff0000780c */ /* 0x000fe20004f24270 */
[----:B------:R-:W-:Y:S01]  /*0330*/  VIADD R23, R25, 0x400 ;  /* 0x0000040019177836 */ /* 0x000fe20000000000 */
[----:B------:R-:W-:Y:S01]  /*0340*/  LOP3.LUT R24, R29, R24, RZ, 0xfc, !PT ;  /* 0x000000181d187212 */ /* 0x000fe200078efcff */
[----:B------:R-:W-:Y:S01]  /*0350*/  VIADD R21, R25, 0xfffffc00 ;  /* 0xfffffc0019157836 */ /* 0x000fe20000000000 */
[----:B------:R-:W-:Y:S01]  /*0360*/  ISETP.GT.AND P2, PT, R27, RZ, P2 ;  /* 0x000000ff1b00720c */ /* 0x000fe20001744270 */
[--C-:B------:R-:W-:Y:S01]  /*0370*/  IMAD.WIDE R22, R23, 0x4, R2.reuse ;  /* 0x0000000417167825 */ /* 0x100fe200078e0202 */
[----:B------:R-:W-:Y:S01]  /*0380*/  CS2R R8, SRZ ;  /* 0x0000000000087805 */ /* 0x000fe2000001ff00 */
[----:B------:R1:W4:Y:S02]  /*0390*/  @P5 LDG.E.64 R6, desc[UR4][R18.64] ;  /* 0x0000000412065981 */ /* 0x000324000c1e1b00 */
[----:B------:R-:W-:-:S04]  /*03a0*/  IMAD.WIDE R20, R21, 0x4, R2 ;  /* 0x0000000415147825 */ /* 0x000fc800078e0202 */
[----:B------:R5:W4:Y:S04]  /*03b0*/  @P1 LDG.E.64 R10, desc[UR4][R22.64] ;  /* 0x00000004160a1981 */ /* 0x000b28000c1e1b00 */
[----:B------:R5:W4:Y:S01]  /*03c0*/  @P2 LDG.E.64 R8, desc[UR4][R20.64] ;  /* 0x0000000414082981 */ /* 0x000b22000c1e1b00 */
[----:B-1----:R-:W-:-:S04]  /*03d0*/  VIADD R19, R25, 0xfc00 ;  /* 0x0000fc0019137836 */ /* 0x002fc80000000000 */
[----:B------:R-:W-:-:S04]  /*03e0*/  IMAD.WIDE R18, R19, 0x4, R2 ;  /* 0x0000000413127825 */ /* 0x000fc800078e0202 */
[----:B-----5:R-:W-:Y:S01]  /*03f0*/  VIADD R23, R25, 0x10000 ;  /* 0x0001000019177836 */ /* 0x020fe20000000000 */
[----:B0-----:R-:W-:-:S03]  /*0400*/  CS2R R20, SRZ ;  /* 0x0000000000147805 */ /* 0x001fc6000001ff00 */
[----:B------:R-:W-:Y:S01]  /*0410*/  IMAD.WIDE R22, R23, 0x4, R2 ;  /* 0x0000000417167825 */ /* 0x000fe200078e0202 */
[----:B--2---:R-:W-:Y:S02]  /*0420*/  SEL R26, R12, RZ, P3 ;  /* 0x000000ff0c1a7207 */ /* 0x004fe40001800000 */
[----:B------:R-:W-:Y:S02]  /*0430*/  SEL R28, R13, RZ, P3 ;  /* 0x000000ff0d1c7207 */ /* 0x000fe40001800000 */
[----:B------:R-:W-:-:S04]  /*0440*/  ISETP.GE.U32.AND P3, PT, R29, 0x40, PT ;  /* 0x000000401d00780c */ /* 0x000fc80003f66070 */
[----:B------:R-:W-:Y:S02]  /*0450*/  ISETP.GT.AND P6, PT, R27, RZ, !P3 ;  /* 0x000000ff1b00720c */ /* 0x000fe40005fc4270 */
[----:B------:R-:W-:-:S06]  /*0460*/  CS2R R12, SRZ ;  /* 0x00000000000c7805 */ /* 0x000fcc000001ff00 */
[----:B------:R3:W2:Y:S05]  /*0470*/  @P4 LDG.E.64 R12, desc[UR4][R16.64] ;  /* 0x00000004100c4981 */ /* 0x0006aa000c1e1b00 */
[----:B------:R0:W5:Y:S01]  /*0480*/  @P6 LDG.E.64 R14, desc[UR4][R18.64] ;  /* 0x00000004120e6981 */ /* 0x000162000c1e1b00 */
[----:B---3--:R-:W-:Y:S01]  /*0490*/  SEL R17, R4, RZ, P0 ;  /* 0x000000ff04117207 */ /* 0x008fe20000000000 */
[C---:B------:R-:W-:Y:S01]  /*04a0*/  VIADD R4, R0.reuse, 0x2 ;  /* 0x0000000200047836 */ /* 0x040fe20000000000 */
[----:B0-----:R-:W-:Y:S02]  /*04b0*/  SEL R19, R5, RZ, P0 ;  /* 0x000000ff05137207 */ /* 0x001fe40000000000 */
[----:B------:R-:W-:-:S04]  /*04c0*/  ISETP.GE.AND P0, PT, R0, 0x3e, PT ;  /* 0x0000003e0000780c */ /* 0x000fc80003f06270 */
[----:B------:R-:W-:Y:S02]  /*04d0*/  SEL R16, R4, RZ, !P0 ;  /* 0x000000ff04107207 */ /* 0x000fe40004000000 */
[----:B------:R-:W-:Y:S01]  /*04e0*/  ISETP.GT.AND P0, PT, R0, 0x3d, PT ;  /* 0x0000003d0000780c */ /* 0x000fe20003f04270 */
[----:B------:R-:W-:-:S03]  /*04f0*/  VIADD R18, R27, 0xffffffff ;  /* 0xffffffff1b127836 */ /* 0x000fc60000000000 */
[----:B------:R-:W-:Y:S02]  /*0500*/  SEL R29, RZ, 0x40, !P0 ;  /* 0x00000040ff1d7807 */ /* 0x000fe40004000000 */
[C---:B------:R-:W-:Y:S01]  /*0510*/  ISETP.GT.AND P0, PT, R27.reuse, 0x1, PT ;  /* 0x000000011b00780c */ /* 0x040fe20003f04270 */
[----:B------:R-:W-:-:S03]  /*0520*/  VIADD R4, R27, 0x2 ;  /* 0x000000021b047836 */ /* 0x000fc60000000000 */
[----:B------:R-:W-:Y:S02]  /*0530*/  SEL R18, R18, RZ, P0 ;  /* 0x000000ff12127207 */ /* 0x000fe40000000000 */
[C---:B------:R-:W-:Y:S02]  /*0540*/  ISETP.GE.AND P0, PT, R27.reuse, 0x3e, PT ;  /* 0x0000003e1b00780c */ /* 0x040fe40003f06270 */
[C---:B------:R-:W-:Y:S02]  /*0550*/  ISETP.GT.AND P3, PT, R27.reuse, -0x1, !P3 ;  /* 0xffffffff1b00780c */ /* 0x040fe40005f64270 */
[----:B------:R-:W-:Y:S02]  /*0560*/  SEL R4, R4, RZ, !P0 ;  /* 0x000000ff04047207 */ /* 0x000fe40004000000 */
[----:B------:R-:W-:Y:S01]  /*0570*/  ISETP.GT.AND P0, PT, R27, 0x3d, PT ;  /* 0x0000003d1b00780c */ /* 0x000fe20003f04270 */
[----:B------:R-:W-:-:S08]  /*0580*/  VIADD R5, R25, 0x10400 ;  /* 0x0001040019057836 */ /* 0x000fd00000000000 */
[----:B------:R0:W3:Y:S01]  /*0590*/  @P3 LDG.E.64 R20, desc[UR4][R22.64] ;  /* 0x0000000416143981 */ /* 0x0000e2000c1e1b00 */
[----:B------:R-:W-:-:S04]  /*05a0*/  IMAD.WIDE R2, R5, 0x4, R2 ;  /* 0x0000000405027825 */ /* 0x000fc800078e0202 */
[----:B0-----:R-:W-:Y:S02]  /*05b0*/  VIADD R23, R4, 0x40 ;  /* 0x0000004004177836 */ /* 0x001fe40000000000 */
[----:B------:R-:W-:Y:S01]  /*05c0*/  @!P0 IMAD.MOV R23, RZ, RZ, R4 ;  /* 0x000000ffff178224 */ /* 0x000fe200078e0204 */
[----:B------:R-:W-:Y:S02]  /*05d0*/  ISETP.GE.U32.AND P0, PT, R24, 0x40, PT ;  /* 0x000000401800780c */ /* 0x000fe40003f06070 */
[----:B------:R-:W-:-:S11]  /*05e0*/  CS2R R4, SRZ ;  /* 0x0000000000047805 */ /* 0x000fd6000001ff00 */
[----:B------:R0:W3:Y:S01]  /*05f0*/  @!P0 LDG.E.64 R4, desc[UR4][R2.64] ;  /* 0x0000000402048981 */ /* 0x0000e2000c1e1b00 */
[----:B----4-:R-:W-:Y:S02]  /*0600*/  SEL R6, R6, RZ, P5 ;  /* 0x000000ff06067207 */ /* 0x010fe40002800000 */
[----:B------:R-:W-:Y:S02]  /*0610*/  SEL R7, R7, RZ, P5 ;  /* 0x000000ff07077207 */ /* 0x000fe40002800000 */
[C---:B------:R-:W-:Y:S01]  /*0620*/  ISETP.GT.AND P5, PT, R0.reuse, 0x1, PT ;  /* 0x000000010000780c */ /* 0x040fe20003fa4270 */
[----:B------:R-:W-:Y:S02]  /*0630*/  VIADD R0, R0, 0xffffffff ;  /* 0xffffffff00007836 */ /* 0x000fe40000000000 */
[----:B------:R-:W-:Y:S02]  /*0640*/  IMAD.IADD R22, R23, 0x1, -R18 ;  /* 0x0000000117167824 */ /* 0x000fe400078e0a12 */
[----:B------:R-:W-:Y:S01]  /*0650*/  IMAD.IADD R29, R29, 0x1, R16 ;  /* 0x000000011d1d7824 */ /* 0x000fe200078e0210 */
[----:B0-----:R-:W-:Y:S01]  /*0660*/  SEL R3, R0, RZ, P5 ;  /* 0x000000ff00037207 */ /* 0x001fe20002800000 */
[----:B------:R-:W-:-:S02]  /*0670*/  IMAD.IADD R18, R18, 0x1, -R23 ;  /* 0x0000000112127824 */ /* 0x000fc400078e0a17 */
[----:B------:R-:W-:-:S04]  /*0680*/  IMAD R22, R29, R22, RZ ;  /* 0x000000161d167224 */ /* 0x000fc800078e02ff */
[----:B------:R-:W-:Y:S02]  /*0690*/  IMAD R3, R3, R18, R22 ;  /* 0x0000001203037224 */ /* 0x000fe400078e0216 */
[----:B------:R-:W-:Y:S01]  /*06a0*/  FADD R17, R26, R17 ;  /* 0x000000111a117221 */ /* 0x000fe20000000000 */
[----:B------:R-:W-:Y:S02]  /*06b0*/  FADD R28, R28, R19 ;  /* 0x000000131c1c7221 */ /* 0x000fe40000000000 */
[----:B------:R-:W-:Y:S02]  /*06c0*/  I2FP.F32.S32 R0, R3 ;  /* 0x0000000300007245 */ /* 0x000fe40000201400 */
[----:B------:R-:W-:Y:S02]  /*06d0*/  SEL R8, R8, RZ, P2 ;  /* 0x000000ff08087207 */ /* 0x000fe40001000000 */
[----:B------:R-:W-:Y:S01]  /*06e0*/  SEL R9, R9, RZ, P2 ;  /* 0x000000ff09097207 */ /* 0x000fe20001000000 */
[----:B------:R-:W-:Y:S01]  /*06f0*/  FADD R17, R17, R6 ;  /* 0x0000000611117221 */ /* 0x000fe20000000000 */
[----:B------:R-:W-:Y:S01]  /*0700*/  FSETP.GT.AND P2, PT, |R0|, 8.50705917302346158658e+37, PT ;  /* 0x7e8000000000780b */ /* 0x000fe20003f44200 */
[----:B------:R-:W-:Y:S01]  /*0710*/  FADD R28, R28, R7 ;  /* 0x000000071c1c7221 */ /* 0x000fe20000000000 */
[----:B------:R-:W-:-:S02]  /*0720*/  SEL R10, R10, RZ, P1 ;  /* 0x000000ff0a0a7207 */ /* 0x000fc40000800000 */
[----:B------:R-:W-:Y:S01]  /*0730*/  SEL R11, R11, RZ, P1 ;  /* 0x000000ff0b0b7207 */ /* 0x000fe20000800000 */
[----:B------:R-:W0:Y:S01]  /*0740*/  LDC.64 R2, c[0x0][0x218] ;  /* 0x00008600ff027b82 */ /* 0x000e220000000a00 */
[----:B------:R-:W-:Y:S01]  /*0750*/  FSETP.GEU.AND P1, PT, |R0|, 1.175494350822287508e-38, PT ;  /* 0x008000000000780b */ /* 0x000fe20003f2e200 */
[----:B------:R-:W-:Y:S01]  /*0760*/  FADD R17, R17, R8 ;  /* 0x0000000811117221 */ /* 0x000fe20000000000 */
[----:B------:R-:W-:-:S05]  /*0770*/  FADD R28, R28, R9 ;  /* 0x000000091c1c7221 */ /* 0x000fca0000000000 */
[----:B------:R-:W-:-:S06]  /*0780*/  @P2 FMUL R0, R0, 0.25 ;  /* 0x3e80000000002820 */ /* 0x000fcc0000400000 */
[----:B------:R-:W-:-:S06]  /*0790*/  @!P1 FMUL R0, R0, 16777216 ;  /* 0x4b80000000009820 */ /* 0x000fcc0000400000 */
[----:B------:R-:W1:Y:S01]  /*07a0*/  MUFU.RCP R0, R0 ;  /* 0x0000000000007308 */ /* 0x000e620000001000 */
[----:B0-----:R-:W-:Y:S01]  /*07b0*/  IMAD.WIDE R2, R25, 0x4, R2 ;  /* 0x0000000419027825 */ /* 0x001fe200078e0202 */
[----:B--2---:R-:W-:Y:S02]  /*07c0*/  SEL R12, R12, RZ, P4 ;  /* 0x000000ff0c0c7207 */ /* 0x004fe40002000000 */
[----:B------:R-:W-:-:S03]  /*07d0*/  SEL R13, R13, RZ, P4 ;  /* 0x000000ff0d0d7207 */ /* 0x000fc60002000000 */
[----:B------:R-:W-:Y:S02]  /*07e0*/  FADD R17, R17, R12 ;  /* 0x0000000c11117221 */ /* 0x000fe40000000000 */
[----:B------:R-:W-:Y:S01]  /*07f0*/  FADD R28, R28, R13 ;  /* 0x0000000d1c1c7221 */ /* 0x000fe20000000000 */
[----:B-----5:R-:W-:Y:S01]  /*0800*/  SEL R14, R14, RZ, P6 ;  /* 0x000000ff0e0e7207 */ /* 0x020fe20003000000 */
[----:B------:R-:W-:Y:S01]  /*0810*/  FADD R17, R17, R10 ;  /* 0x0000000a11117221 */ /* 0x000fe20000000000 */
[----:B------:R-:W-:Y:S01]  /*0820*/  SEL R15, R15, RZ, P6 ;  /* 0x000000ff0f0f7207 */ /* 0x000fe20003000000 */
[----:B------:R-:W-:Y:S02]  /*0830*/  FADD R28, R28, R11 ;  /* 0x0000000b1c1c7221 */ /* 0x000fe40000000000 */
[----:B------:R-:W-:Y:S02]  /*0840*/  FADD R17, R17, R14 ;  /* 0x0000000e11117221 */ /* 0x000fe40000000000 */
[----:B------:R-:W-:Y:S01]  /*0850*/  FADD R28, R28, R15 ;  /* 0x0000000f1c1c7221 */ /* 0x000fe20000000000 */
[----:B---3--:R-:W-:-:S02]  /*0860*/  SEL R20, R20, RZ, P3 ;  /* 0x000000ff14147207 */ /* 0x008fc40001800000 */
[----:B------:R-:W-:-:S03]  /*0870*/  SEL R21, R21, RZ, P3 ;  /* 0x000000ff15157207 */ /* 0x000fc60001800000 */
[----:B------:R-:W-:Y:S02]  /*0880*/  FADD R17, R17, R20 ;  /* 0x0000001411117221 */ /* 0x000fe40000000000 */
[----:B------:R-:W-:Y:S01]  /*0890*/  FADD R28, R28, R21 ;  /* 0x000000151c1c7221 */ /* 0x000fe20000000000 */
[----:B------:R-:W-:Y:S02]  /*08a0*/  SEL R4, R4, RZ, !P0 ;  /* 0x000000ff04047207 */ /* 0x000fe40004000000 */
[----:B------:R-:W-:-:S03]  /*08b0*/  SEL R5, R5, RZ, !P0 ;  /* 0x000000ff05057207 */ /* 0x000fc60004000000 */
[----:B------:R-:W-:Y:S02]  /*08c0*/  FADD R4, R17, R4 ;  /* 0x0000000411047221 */ /* 0x000fe40000000000 */
[----:B------:R-:W-:Y:S02]  /*08d0*/  FADD R5, R28, R5 ;  /* 0x000000051c057221 */ /* 0x000fe40000000000 */
[----:B------:R-:W-:Y:S02]  /*08e0*/  @P2 FMUL R4, R4, 0.25 ;  /* 0x3e80000004042820 */ /* 0x000fe40000400000 */
[----:B------:R-:W-:Y:S02]  /*08f0*/  @P2 FMUL R5, R5, 0.25 ;  /* 0x3e80000005052820 */ /* 0x000fe40000400000 */
[----:B------:R-:W-:Y:S02]  /*0900*/  @!P1 FMUL R4, R4, 16777216 ;  /* 0x4b80000004049820 */ /* 0x000fe40000400000 */
[----:B------:R-:W-:-:S02]  /*0910*/  @!P1 FMUL R5, R5, 16777216 ;  /* 0x4b80000005059820 */ /* 0x000fc40000400000 */
[C---:B-1----:R-:W-:Y:S02]  /*0920*/  FMUL R4, R0.reuse, R4 ;  /* 0x0000000400047220 */ /* 0x042fe40000400000 */
[----:B------:R-:W-:-:S05]  /*0930*/  FMUL R5, R0, R5 ;  /* 0x0000000500057220 */ /* 0x000fca0000400000 */
[----:B------:R-:W-:Y:S01]  /*0940*/  STG.E.64 desc[UR4][R2.64], R4 ;  /* 0x0000000402007986 */ /* 0x000fe2000c101b04 */
[----:B------:R-:W-:Y:S05]  /*0950*/  EXIT ;  /* 0x000000000000794d */ /* 0x000fea0003800000 */
.L_x_0:
[----:B------:R-:W-:-:S00]  /*0960*/  BRA `(.L_x_0) ;  /* 0xfffffffc00fc7947 */ /* 0x000fc0000383ffff */
[----:B------:R-:W-:-:S00]  /*0970*/  NOP ;  /* 0x0000000000007918 */ /* 0x000fc00000000000 */
        /* <DEDUP_REMOVED lines=8> */
.L_x_1:


//--------------------- .nv.constant0.triton_poi_fused_avg_pool2d_7 --------------------------
	.section	.nv.constant0.triton_poi_fused_avg_pool2d_7,"a",@progbits
	.sectionflags	@""
	.align	4
.nv.constant0.triton_poi_fused_avg_pool2d_7:
	.zero		548
